//
// Generated by NVIDIA NVVM Compiler
//
// Compiler Build ID: CL-36424714
// Cuda compilation tools, release 13.0, V13.0.88
// Based on NVVM 20.0.0
//

.version 9.0
.target sm_100
.address_size 64

	// .globl	_Z27kernel1_naive_smem_mattransPfS_ii
// _ZZ27kernel1_naive_smem_mattransPfS_iiE4smem has been demoted
// _ZZ29kernel2_smem_padding_mattransPfS_iiE4smem has been demoted
// _ZZ25kernel3_swizzled_mattransPfS_iiE4smem has been demoted

.visible .entry _Z27kernel1_naive_smem_mattransPfS_ii(
	.param .u64 .ptr .align 1 _Z27kernel1_naive_smem_mattransPfS_ii_param_0,
	.param .u64 .ptr .align 1 _Z27kernel1_naive_smem_mattransPfS_ii_param_1,
	.param .u32 _Z27kernel1_naive_smem_mattransPfS_ii_param_2,
	.param .u32 _Z27kernel1_naive_smem_mattransPfS_ii_param_3
)
{
	.reg .pred 	%p<4>;
	.reg .b32 	%r<18>;
	.reg .b32 	%f<3>;
	.reg .b64 	%rd<9>;
	// demoted variable
	.shared .align 4 .b8 _ZZ27kernel1_naive_smem_mattransPfS_iiE4smem[4096];
	ld.param.u64 	%rd1, [_Z27kernel1_naive_smem_mattransPfS_ii_param_0];
	ld.param.u64 	%rd2, [_Z27kernel1_naive_smem_mattransPfS_ii_param_1];
	ld.param.u32 	%r5, [_Z27kernel1_naive_smem_mattransPfS_ii_param_2];
	ld.param.u32 	%r6, [_Z27kernel1_naive_smem_mattransPfS_ii_param_3];
	mov.u32 	%r1, %tid.y;
	mov.u32 	%r7, %ntid.y;
	mov.u32 	%r8, %ctaid.y;
	mad.lo.s32 	%r2, %r7, %r8, %r1;
	mov.u32 	%r3, %tid.x;
	mov.u32 	%r9, %ntid.x;
	mov.u32 	%r10, %ctaid.x;
	mad.lo.s32 	%r4, %r9, %r10, %r3;
	setp.ge.s32 	%p1, %r2, %r5;
	setp.ge.s32 	%p2, %r4, %r6;
	or.pred  	%p3, %p1, %p2;
	@%p3 bra 	$L__BB0_2;
	cvta.to.global.u64 	%rd3, %rd1;
	cvta.to.global.u64 	%rd4, %rd2;
	mad.lo.s32 	%r11, %r6, %r2, %r4;
	mul.wide.s32 	%rd5, %r11, 4;
	add.s64 	%rd6, %rd3, %rd5;
	ld.global.f32 	%f1, [%rd6];
	shl.b32 	%r12, %r3, 7;
	mov.u32 	%r13, _ZZ27kernel1_naive_smem_mattransPfS_iiE4smem;
	add.s32 	%r14, %r13, %r12;
	shl.b32 	%r15, %r1, 2;
	add.s32 	%r16, %r14, %r15;
	st.shared.f32 	[%r16], %f1;
	bar.sync 	0;
	ld.shared.f32 	%f2, [%r16];
	mad.lo.s32 	%r17, %r5, %r4, %r2;
	mul.wide.s32 	%rd7, %r17, 4;
	add.s64 	%rd8, %rd4, %rd7;
	st.global.f32 	[%rd8], %f2;
$L__BB0_2:
	ret;

}
	// .globl	_Z29kernel2_smem_padding_mattransPfS_ii
.visible .entry _Z29kernel2_smem_padding_mattransPfS_ii(
	.param .u64 .ptr .align 1 _Z29kernel2_smem_padding_mattransPfS_ii_param_0,
	.param .u64 .ptr .align 1 _Z29kernel2_smem_padding_mattransPfS_ii_param_1,
	.param .u32 _Z29kernel2_smem_padding_mattransPfS_ii_param_2,
	.param .u32 _Z29kernel2_smem_padding_mattransPfS_ii_param_3
)
{
	.reg .pred 	%p<4>;
	.reg .b32 	%r<17>;
	.reg .b32 	%f<3>;
	.reg .b64 	%rd<9>;
	// demoted variable
	.shared .align 4 .b8 _ZZ29kernel2_smem_padding_mattransPfS_iiE4smem[4224];
	ld.param.u64 	%rd1, [_Z29kernel2_smem_padding_mattransPfS_ii_param_0];
	ld.param.u64 	%rd2, [_Z29kernel2_smem_padding_mattransPfS_ii_param_1];
	ld.param.u32 	%r5, [_Z29kernel2_smem_padding_mattransPfS_ii_param_2];
	ld.param.u32 	%r6, [_Z29kernel2_smem_padding_mattransPfS_ii_param_3];
	mov.u32 	%r1, %tid.y;
	mov.u32 	%r7, %ntid.y;
	mov.u32 	%r8, %ctaid.y;
	mad.lo.s32 	%r2, %r7, %r8, %r1;
	mov.u32 	%r3, %tid.x;
	mov.u32 	%r9, %ntid.x;
	mov.u32 	%r10, %ctaid.x;
	mad.lo.s32 	%r4, %r9, %r10, %r3;
	setp.ge.s32 	%p1, %r2, %r5;
	setp.ge.s32 	%p2, %r4, %r6;
	or.pred  	%p3, %p1, %p2;
	@%p3 bra 	$L__BB1_2;
	cvta.to.global.u64 	%rd3, %rd1;
	cvta.to.global.u64 	%rd4, %rd2;
	mad.lo.s32 	%r11, %r6, %r2, %r4;
	mul.wide.s32 	%rd5, %r11, 4;
	add.s64 	%rd6, %rd3, %rd5;
	ld.global.f32 	%f1, [%rd6];
	mov.u32 	%r12, _ZZ29kernel2_smem_padding_mattransPfS_iiE4smem;
	mad.lo.s32 	%r13, %r3, 132, %r12;
	shl.b32 	%r14, %r1, 2;
	add.s32 	%r15, %r13, %r14;
	st.shared.f32 	[%r15], %f1;
	bar.sync 	0;
	ld.shared.f32 	%f2, [%r15];
	mad.lo.s32 	%r16, %r5, %r4, %r2;
	mul.wide.s32 	%rd7, %r16, 4;
	add.s64 	%rd8, %rd4, %rd7;
	st.global.f32 	[%rd8], %f2;
$L__BB1_2:
	ret;

}
	// .globl	_Z25kernel3_swizzled_mattransPfS_ii
.visible .entry _Z25kernel3_swizzled_mattransPfS_ii(
	.param .u64 .ptr .align 1 _Z25kernel3_swizzled_mattransPfS_ii_param_0,
	.param .u64 .ptr .align 1 _Z25kernel3_swizzled_mattransPfS_ii_param_1,
	.param .u32 _Z25kernel3_swizzled_mattransPfS_ii_param_2,
	.param .u32 _Z25kernel3_swizzled_mattransPfS_ii_param_3
)
{
	.reg .pred 	%p<4>;
	.reg .b32 	%r<19>;
	.reg .b32 	%f<3>;
	.reg .b64 	%rd<9>;
	// demoted variable
	.shared .align 4 .b8 _ZZ25kernel3_swizzled_mattransPfS_iiE4smem[4096];
	ld.param.u64 	%rd1, [_Z25kernel3_swizzled_mattransPfS_ii_param_0];
	ld.param.u64 	%rd2, [_Z25kernel3_swizzled_mattransPfS_ii_param_1];
	ld.param.u32 	%r5, [_Z25kernel3_swizzled_mattransPfS_ii_param_2];
	ld.param.u32 	%r6, [_Z25kernel3_swizzled_mattransPfS_ii_param_3];
	mov.u32 	%r1, %tid.y;
	mov.u32 	%r7, %ntid.y;
	mov.u32 	%r8, %ctaid.y;
	mad.lo.s32 	%r2, %r7, %r8, %r1;
	mov.u32 	%r3, %tid.x;
	mov.u32 	%r9, %ntid.x;
	mov.u32 	%r10, %ctaid.x;
	mad.lo.s32 	%r4, %r9, %r10, %r3;
	setp.ge.s32 	%p1, %r2, %r5;
	setp.ge.s32 	%p2, %r4, %r6;
	or.pred  	%p3, %p1, %p2;
	@%p3 bra 	$L__BB2_2;
	cvta.to.global.u64 	%rd3, %rd1;
	cvta.to.global.u64 	%rd4, %rd2;
	mad.lo.s32 	%r11, %r6, %r2, %r4;
	mul.wide.s32 	%rd5, %r11, 4;
	add.s64 	%rd6, %rd3, %rd5;
	ld.global.f32 	%f1, [%rd6];
	shl.b32 	%r12, %r3, 7;
	mov.u32 	%r13, _ZZ25kernel3_swizzled_mattransPfS_iiE4smem;
	add.s32 	%r14, %r13, %r12;
	xor.b32  	%r15, %r3, %r1;
	shl.b32 	%r16, %r15, 2;
	add.s32 	%r17, %r14, %r16;
	st.shared.f32 	[%r17], %f1;
	bar.sync 	0;
	ld.shared.f32 	%f2, [%r17];
	mad.lo.s32 	%r18, %r5, %r4, %r2;
	mul.wide.s32 	%rd7, %r18, 4;
	add.s64 	%rd8, %rd4, %rd7;
	st.global.f32 	[%rd8], %f2;
$L__BB2_2:
	ret;

}


// ===== COMPILED SASS (sm_100) =====

	.target	sm_100

	.elftype	@"ET_EXEC"


//--------------------- .note.nv.tkinfo           --------------------------
	.section	.note.nv.tkinfo,"",@"SHT_NOTE"
	.sectionflags	@"SHF_NOTE_NV_TKINFO"
	.tkinfo
        /*0018*/ 	.word	0x00000002
        /*0030*/ 	.string	""
        /*0030*/ 	.string	"ptxas"
        /*0030*/ 	.string	"Cuda compilation tools, release 13.0, V13.0.88"
        /*0030*/ 	.string	"Build cuda_13.0.r13.0/compiler.36424714_0"
        /*0030*/ 	.string	"-arch sm_100 -m 64 "



//--------------------- .note.nv.cuinfo           --------------------------
	.section	.note.nv.cuinfo,"",@"SHT_NOTE"
	.sectionflags	@"SHF_NOTE_NV_CUINFO"
        /*0018*/ 	.short	0x0002
        /*001a*/ 	.short	0x0064
        /*001c*/ 	.short	0x0082
	.zero		2


//--------------------- .nv.info                  --------------------------
	.section	.nv.info,"",@"SHT_CUDA_INFO"
	.align	4


	//----- nvinfo : EIATTR_REGCOUNT
	.align		4
        /*0000*/ 	.byte	0x04, 0x2f
        /*0002*/ 	.short	(.L_1 - .L_0)
	.align		4
.L_0:
        /*0004*/ 	.word	index@(_Z27kernel1_naive_smem_mattransPfS_ii)
        /*0008*/ 	.word	0x0000000e


	//----- nvinfo : EIATTR_FRAME_SIZE
	.align		4
.L_1:
        /*000c*/ 	.byte	0x04, 0x11
        /*000e*/ 	.short	(.L_3 - .L_2)
	.align		4
.L_2:
        /*0010*/ 	.word	index@(_Z27kernel1_naive_smem_mattransPfS_ii)
        /*0014*/ 	.word	0x00000000


	//----- nvinfo : EIATTR_REGCOUNT
	.align		4
.L_3:
        /*0018*/ 	.byte	0x04, 0x2f
        /*001a*/ 	.short	(.L_5 - .L_4)
	.align		4
.L_4:
        /*001c*/ 	.word	index@(_Z29kernel2_smem_padding_mattransPfS_ii)
        /*0020*/ 	.word	0x0000000e


	//----- nvinfo : EIATTR_FRAME_SIZE
	.align		4
.L_5:
        /*0024*/ 	.byte	0x04, 0x11
        /*0026*/ 	.short	(.L_7 - .L_6)
	.align		4
.L_6:
        /*0028*/ 	.word	index@(_Z29kernel2_smem_padding_mattransPfS_ii)
        /*002c*/ 	.word	0x00000000


	//----- nvinfo : EIATTR_REGCOUNT
	.align		4
.L_7:
        /*0030*/ 	.byte	0x04, 0x2f
        /*0032*/ 	.short	(.L_9 - .L_8)
	.align		4
.L_8:
        /*0034*/ 	.word	index@(_Z25kernel3_swizzled_mattransPfS_ii)
        /*0038*/ 	.word	0x0000000e


	//----- nvinfo : EIATTR_FRAME_SIZE
	.align		4
.L_9:
        /*003c*/ 	.byte	0x04, 0x11
        /*003e*/ 	.short	(.L_11 - .L_10)
	.align		4
.L_10:
        /*0040*/ 	.word	index@(_Z25kernel3_swizzled_mattransPfS_ii)
        /*0044*/ 	.word	0x00000000


	//----- nvinfo : EIATTR_MIN_STACK_SIZE
	.align		4
.L_11:
        /*0048*/ 	.byte	0x04, 0x12
        /*004a*/ 	.short	(.L_13 - .L_12)
	.align		4
.L_12:
        /*004c*/ 	.word	index@(_Z25kernel3_swizzled_mattransPfS_ii)
        /*0050*/ 	.word	0x00000000


	//----- nvinfo : EIATTR_MIN_STACK_SIZE
	.align		4
.L_13:
        /*0054*/ 	.byte	0x04, 0x12
        /*0056*/ 	.short	(.L_15 - .L_14)
	.align		4
.L_14:
        /*0058*/ 	.word	index@(_Z29kernel2_smem_padding_mattransPfS_ii)
        /*005c*/ 	.word	0x00000000


	//----- nvinfo : EIATTR_MIN_STACK_SIZE
	.align		4
.L_15:
        /*0060*/ 	.byte	0x04, 0x12
        /*0062*/ 	.short	(.L_17 - .L_16)
	.align		4
.L_16:
        /*0064*/ 	.word	index@(_Z27kernel1_naive_smem_mattransPfS_ii)
        /*0068*/ 	.word	0x00000000
.L_17:


//--------------------- .nv.compat                --------------------------
	.section	.nv.compat,"",@"SHT_CUDA_COMPAT_INFO"
	.align	4
        /*0000*/ 	.byte	0x02, 0x09, 0x00, 0x00, 0x02, 0x02, 0x01, 0x00, 0x02, 0x05, 0x05, 0x00, 0x03, 0x07, 0x01, 0x01
        /*0010*/ 	.byte	0x02, 0x03, 0x00, 0x00, 0x02, 0x06, 0x01, 0x00, 0x04, 0x0b, 0x08, 0x00, 0x09, 0x00, 0x00, 0x00
        /*0020*/ 	.byte	0x00, 0x00, 0x00, 0x00


//--------------------- .nv.info._Z25kernel3_swizzled_mattransPfS_ii --------------------------
	.section	.nv.info._Z25kernel3_swizzled_mattransPfS_ii,"",@"SHT_CUDA_INFO"
	.sectionflags	@""
	.align	4


	//----- nvinfo : EIATTR_CUDA_API_VERSION
	.align		4
        /*0000*/ 	.byte	0x04, 0x37
        /*0002*/ 	.short	(.L_19 - .L_18)
.L_18:
        /*0004*/ 	.word	0x00000082


	//----- nvinfo : EIATTR_KPARAM_INFO
	.align		4
.L_19:
        /*0008*/ 	.byte	0x04, 0x17
        /*000a*/ 	.short	(.L_21 - .L_20)
.L_20:
        /*000c*/ 	.word	0x00000000
        /*0010*/ 	.short	0x0003
        /*0012*/ 	.short	0x0014
        /*0014*/ 	.byte	0x00, 0xf0, 0x11, 0x00


	//----- nvinfo : EIATTR_KPARAM_INFO
	.align		4
.L_21:
        /*0018*/ 	.byte	0x04, 0x17
        /*001a*/ 	.short	(.L_23 - .L_22)
.L_22:
        /*001c*/ 	.word	0x00000000
        /*0020*/ 	.short	0x0002
        /*0022*/ 	.short	0x0010
        /*0024*/ 	.byte	0x00, 0xf0, 0x11, 0x00


	//----- nvinfo : EIATTR_KPARAM_INFO
	.align		4
.L_23:
        /*0028*/ 	.byte	0x04, 0x17
        /*002a*/ 	.short	(.L_25 - .L_24)
.L_24:
        /*002c*/ 	.word	0x00000000
        /*0030*/ 	.short	0x0001
        /*0032*/ 	.short	0x0008
        /*0034*/ 	.byte	0x00, 0xf5, 0x21, 0x00


	//----- nvinfo : EIATTR_KPARAM_INFO
	.align		4
.L_25:
        /*0038*/ 	.byte	0x04, 0x17
        /*003a*/ 	.short	(.L_27 - .L_26)
.L_26:
        /*003c*/ 	.word	0x00000000
        /*0040*/ 	.short	0x0000
        /*0042*/ 	.short	0x0000
        /*0044*/ 	.byte	0x00, 0xf5, 0x21, 0x00


	//----- nvinfo : EIATTR_SPARSE_MMA_MASK
	.align		4
.L_27:
        /*0048*/ 	.byte	0x03, 0x50
        /*004a*/ 	.short	0x0000


	//----- nvinfo : EIATTR_MAXREG_COUNT
	.align		4
        /*004c*/ 	.byte	0x03, 0x1b
        /*004e*/ 	.short	0x00ff


	//----- nvinfo : EIATTR_NUM_BARRIERS
	.align		4
        /*0050*/ 	.byte	0x02, 0x4c
        /*0052*/ 	.byte	0x01
	.zero		1


	//----- nvinfo : EIATTR_MERCURY_ISA_VERSION
	.align		4
        /*0054*/ 	.byte	0x03, 0x5f
        /*0056*/ 	.short	0x0101


	//----- nvinfo : EIATTR_VRC_CTA_INIT_COUNT
	.align		4
        /*0058*/ 	.byte	0x02, 0x4a
	.zero		1
	.zero		1


	//----- nvinfo : EIATTR_EXIT_INSTR_OFFSETS
	.align		4
        /*005c*/ 	.byte	0x04, 0x1c
        /*005e*/ 	.short	(.L_29 - .L_28)


	//   ....[0]....
.L_28:
        /*0060*/ 	.word	0x000000c0


	//   ....[1]....
        /*0064*/ 	.word	0x000001f0


	//----- nvinfo : EIATTR_CBANK_PARAM_SIZE
	.align		4
.L_29:
        /*0068*/ 	.byte	0x03, 0x19
        /*006a*/ 	.short	0x0018


	//----- nvinfo : EIATTR_PARAM_CBANK
	.align		4
        /*006c*/ 	.byte	0x04, 0x0a
        /*006e*/ 	.short	(.L_31 - .L_30)
	.align		4
.L_30:
        /*0070*/ 	.word	index@(.nv.constant0._Z25kernel3_swizzled_mattransPfS_ii)
        /*0074*/ 	.short	0x0380
        /*0076*/ 	.short	0x0018


	//----- nvinfo : EIATTR_SW_WAR
	.align		4
.L_31:
        /*0078*/ 	.byte	0x04, 0x36
        /*007a*/ 	.short	(.L_33 - .L_32)
.L_32:
        /*007c*/ 	.word	0x00000008
.L_33:


//--------------------- .nv.info._Z29kernel2_smem_padding_mattransPfS_ii --------------------------
	.section	.nv.info._Z29kernel2_smem_padding_mattransPfS_ii,"",@"SHT_CUDA_INFO"
	.sectionflags	@""
	.align	4


	//----- nvinfo : EIATTR_CUDA_API_VERSION
	.align		4
        /*0000*/ 	.byte	0x04, 0x37
        /*0002*/ 	.short	(.L_35 - .L_34)
.L_34:
        /*0004*/ 	.word	0x00000082


	//----- nvinfo : EIATTR_KPARAM_INFO
	.align		4
.L_35:
        /*0008*/ 	.byte	0x04, 0x17
        /*000a*/ 	.short	(.L_37 - .L_36)
.L_36:
        /*000c*/ 	.word	0x00000000
        /*0010*/ 	.short	0x0003
        /*0012*/ 	.short	0x0014
        /*0014*/ 	.byte	0x00, 0xf0, 0x11, 0x00


	//----- nvinfo : EIATTR_KPARAM_INFO
	.align		4
.L_37:
        /*0018*/ 	.byte	0x04, 0x17
        /*001a*/ 	.short	(.L_39 - .L_38)
.L_38:
        /*001c*/ 	.word	0x00000000
        /*0020*/ 	.short	0x0002
        /*0022*/ 	.short	0x0010
        /*0024*/ 	.byte	0x00, 0xf0, 0x11, 0x00


	//----- nvinfo : EIATTR_KPARAM_INFO
	.align		4
.L_39:
        /*0028*/ 	.byte	0x04, 0x17
        /*002a*/ 	.short	(.L_41 - .L_40)
.L_40:
        /*002c*/ 	.word	0x00000000
        /*0030*/ 	.short	0x0001
        /*0032*/ 	.short	0x0008
        /*0034*/ 	.byte	0x00, 0xf5, 0x21, 0x00


	//----- nvinfo : EIATTR_KPARAM_INFO
	.align		4
.L_41:
        /*0038*/ 	.byte	0x04, 0x17
        /*003a*/ 	.short	(.L_43 - .L_42)
.L_42:
        /*003c*/ 	.word	0x00000000
        /*0040*/ 	.short	0x0000
        /*0042*/ 	.short	0x0000
        /*0044*/ 	.byte	0x00, 0xf5, 0x21, 0x00


	//----- nvinfo : EIATTR_SPARSE_MMA_MASK
	.align		4
.L_43:
        /*0048*/ 	.byte	0x03, 0x50
        /*004a*/ 	.short	0x0000


	//----- nvinfo : EIATTR_MAXREG_COUNT
	.align		4
        /*004c*/ 	.byte	0x03, 0x1b
        /*004e*/ 	.short	0x00ff


	//----- nvinfo : EIATTR_NUM_BARRIERS
	.align		4
        /*0050*/ 	.byte	0x02, 0x4c
        /*0052*/ 	.byte	0x01
	.zero		1


	//----- nvinfo : EIATTR_MERCURY_ISA_VERSION
	.align		4
        /*0054*/ 	.byte	0x03, 0x5f
        /*0056*/ 	.short	0x0101


	//----- nvinfo : EIATTR_VRC_CTA_INIT_COUNT
	.align		4
        /*0058*/ 	.byte	0x02, 0x4a
	.zero		1
	.zero		1


	//----- nvinfo : EIATTR_EXIT_INSTR_OFFSETS
	.align		4
        /*005c*/ 	.byte	0x04, 0x1c
        /*005e*/ 	.short	(.L_45 - .L_44)


	//   ....[0]....
.L_44:
        /*0060*/ 	.word	0x000000c0


	//   ....[1]....
        /*0064*/ 	.word	0x000001e0


	//----- nvinfo : EIATTR_CBANK_PARAM_SIZE
	.align		4
.L_45:
        /*0068*/ 	.byte	0x03, 0x19
        /*006a*/ 	.short	0x0018


	//----- nvinfo : EIATTR_PARAM_CBANK
	.align		4
        /*006c*/ 	.byte	0x04, 0x0a
        /*006e*/ 	.short	(.L_47 - .L_46)
	.align		4
.L_46:
        /*0070*/ 	.word	index@(.nv.constant0._Z29kernel2_smem_padding_mattransPfS_ii)
        /*0074*/ 	.short	0x0380
        /*0076*/ 	.short	0x0018


	//----- nvinfo : EIATTR_SW_WAR
	.align		4
.L_47:
        /*0078*/ 	.byte	0x04, 0x36
        /*007a*/ 	.short	(.L_49 - .L_48)
.L_48:
        /*007c*/ 	.word	0x00000008
.L_49:


//--------------------- .nv.info._Z27kernel1_naive_smem_mattransPfS_ii --------------------------
	.section	.nv.info._Z27kernel1_naive_smem_mattransPfS_ii,"",@"SHT_CUDA_INFO"
	.sectionflags	@""
	.align	4


	//----- nvinfo : EIATTR_CUDA_API_VERSION
	.align		4
        /*0000*/ 	.byte	0x04, 0x37
        /*0002*/ 	.short	(.L_51 - .L_50)
.L_50:
        /*0004*/ 	.word	0x00000082


	//----- nvinfo : EIATTR_KPARAM_INFO
	.align		4
.L_51:
        /*0008*/ 	.byte	0x04, 0x17
        /*000a*/ 	.short	(.L_53 - .L_52)
.L_52:
        /*000c*/ 	.word	0x00000000
        /*0010*/ 	.short	0x0003
        /*0012*/ 	.short	0x0014
        /*0014*/ 	.byte	0x00, 0xf0, 0x11, 0x00


	//----- nvinfo : EIATTR_KPARAM_INFO
	.align		4
.L_53:
        /*0018*/ 	.byte	0x04, 0x17
        /*001a*/ 	.short	(.L_55 - .L_54)
.L_54:
        /*001c*/ 	.word	0x00000000
        /*0020*/ 	.short	0x0002
        /*0022*/ 	.short	0x0010
        /*0024*/ 	.byte	0x00, 0xf0, 0x11, 0x00


	//----- nvinfo : EIATTR_KPARAM_INFO
	.align		4
.L_55:
        /*0028*/ 	.byte	0x04, 0x17
        /*002a*/ 	.short	(.L_57 - .L_56)
.L_56:
        /*002c*/ 	.word	0x00000000
        /*0030*/ 	.short	0x0001
        /*0032*/ 	.short	0x0008
        /*0034*/ 	.byte	0x00, 0xf5, 0x21, 0x00


	//----- nvinfo : EIATTR_KPARAM_INFO
	.align		4
.L_57:
        /*0038*/ 	.byte	0x04, 0x17
        /*003a*/ 	.short	(.L_59 - .L_58)
.L_58:
        /*003c*/ 	.word	0x00000000
        /*0040*/ 	.short	0x0000
        /*0042*/ 	.short	0x0000
        /*0044*/ 	.byte	0x00, 0xf5, 0x21, 0x00


	//----- nvinfo : EIATTR_SPARSE_MMA_MASK
	.align		4
.L_59:
        /*0048*/ 	.byte	0x03, 0x50
        /*004a*/ 	.short	0x0000


	//----- nvinfo : EIATTR_MAXREG_COUNT
	.align		4
        /*004c*/ 	.byte	0x03, 0x1b
        /*004e*/ 	.short	0x00ff


	//----- nvinfo : EIATTR_NUM_BARRIERS
	.align		4
        /*0050*/ 	.byte	0x02, 0x4c
        /*0052*/ 	.byte	0x01
	.zero		1


	//----- nvinfo : EIATTR_MERCURY_ISA_VERSION
	.align		4
        /*0054*/ 	.byte	0x03, 0x5f
        /*0056*/ 	.short	0x0101


	//----- nvinfo : EIATTR_VRC_CTA_INIT_COUNT
	.align		4
        /*0058*/ 	.byte	0x02, 0x4a
	.zero		1
	.zero		1


	//----- nvinfo : EIATTR_EXIT_INSTR_OFFSETS
	.align		4
        /*005c*/ 	.byte	0x04, 0x1c
        /*005e*/ 	.short	(.L_61 - .L_60)


	//   ....[0]....
.L_60:
        /*0060*/ 	.word	0x000000c0


	//   ....[1]....
        /*0064*/ 	.word	0x000001e0


	//----- nvinfo : EIATTR_CBANK_PARAM_SIZE
	.align		4
.L_61:
        /*0068*/ 	.byte	0x03, 0x19
        /*006a*/ 	.short	0x0018


	//----- nvinfo : EIATTR_PARAM_CBANK
	.align		4
        /*006c*/ 	.byte	0x04, 0x0a
        /*006e*/ 	.short	(.L_63 - .L_62)
	.align		4
.L_62:
        /*0070*/ 	.word	index@(.nv.constant0._Z27kernel1_naive_smem_mattransPfS_ii)
        /*0074*/ 	.short	0x0380
        /*0076*/ 	.short	0x0018


	//----- nvinfo : EIATTR_SW_WAR
	.align		4
.L_63:
        /*0078*/ 	.byte	0x04, 0x36
        /*007a*/ 	.short	(.L_65 - .L_64)
.L_64:
        /*007c*/ 	.word	0x00000008
.L_65:


//--------------------- .nv.callgraph             --------------------------
	.section	.nv.callgraph,"",@"SHT_CUDA_CALLGRAPH"
	.align	4
	.sectionentsize	8
	.align		4
        /*0000*/ 	.word	0x00000000
	.align		4
        /*0004*/ 	.word	0xffffffff
	.align		4
        /*0008*/ 	.word	0x00000000
	.align		4
        /*000c*/ 	.word	0xfffffffe
	.align		4
        /*0010*/ 	.word	0x00000000
	.align		4
        /*0014*/ 	.word	0xfffffffd
	.align		4
        /*0018*/ 	.word	0x00000000
	.align		4
        /*001c*/ 	.word	0xfffffffc


//--------------------- .text._Z25kernel3_swizzled_mattransPfS_ii --------------------------
	.section	.text._Z25kernel3_swizzled_mattransPfS_ii,"ax",@progbits
	.align	128
        .global         _Z25kernel3_swizzled_mattransPfS_ii
        .type           _Z25kernel3_swizzled_mattransPfS_ii,@function
        .size           _Z25kernel3_swizzled_mattransPfS_ii,(.L_x_3 - _Z25kernel3_swizzled_mattransPfS_ii)
        .other          _Z25kernel3_swizzled_mattransPfS_ii,@"STO_CUDA_ENTRY STV_DEFAULT"
_Z25kernel3_swizzled_mattransPfS_ii:
.text._Z25kernel3_swizzled_mattransPfS_ii:
[----:B------:R-:W-:Y:S01]  /*0000*/  LDC R1, c[0x0][0x37c] ;  /* 0x0000df00ff017b82 */ /* 0x000fe20000000800 */
[----:B------:R-:W0:Y:S01]  /*0010*/  S2R R9, SR_TID.X ;  /* 0x0000000000097919 */ /* 0x000e220000002100 */
[----:B------:R-:W1:Y:S01]  /*0020*/  LDCU UR4, c[0x0][0x364] ;  /* 0x00006c80ff0477ac */ /* 0x000e620008000800 */
[----:B------:R-:W0:Y:S01]  /*0030*/  S2R R0, SR_CTAID.X ;  /* 0x0000000000007919 */ /* 0x000e220000002500 */
[----:B------:R-:W0:Y:S01]  /*0040*/  LDCU UR5, c[0x0][0x360] ;  /* 0x00006c00ff0577ac */ /* 0x000e220008000800 */
[----:B------:R-:W1:Y:S01]  /*0050*/  S2R R4, SR_TID.Y ;  /* 0x0000000000047919 */ /* 0x000e620000002200 */
[----:B------:R-:W2:Y:S01]  /*0060*/  LDCU.64 UR8, c[0x0][0x390] ;  /* 0x00007200ff0877ac */ /* 0x000ea20008000a00 */
[----:B------:R-:W1:Y:S01]  /*0070*/  S2R R3, SR_CTAID.Y ;  /* 0x0000000000037919 */ /* 0x000e620000002600 */
[----:B0-----:R-:W-:-:S05]  /*0080*/  IMAD R7, R0, UR5, R9 ;  /* 0x0000000500077c24 */ /* 0x001fca000f8e0209 */
[----:B--2---:R-:W-:Y:S01]  /*0090*/  ISETP.GE.AND P0, PT, R7, UR9, PT ;  /* 0x0000000907007c0c */ /* 0x004fe2000bf06270 */
[----:B-1----:R-:W-:-:S05]  /*00a0*/  IMAD R0, R3, UR4, R4 ;  /* 0x0000000403007c24 */ /* 0x002fca000f8e0204 */
[----:B------:R-:W-:-:S13]  /*00b0*/  ISETP.GE.OR P0, PT, R0, UR8, P0 ;  /* 0x0000000800007c0c */ /* 0x000fda0008706670 */
[----:B------:R-:W-:Y:S05]  /*00c0*/  @P0 EXIT ;  /* 0x000000000000094d */ /* 0x000fea0003800000 */
[----:B------:R-:W0:Y:S01]  /*00d0*/  LDC.64 R2, c[0x0][0x380] ;  /* 0x0000e000ff027b82 */ /* 0x000e220000000a00 */
[----:B------:R-:W1:Y:S01]  /*00e0*/  LDCU.64 UR6, c[0x0][0x358] ;  /* 0x00006b00ff0677ac */ /* 0x000e620008000a00 */
[----:B------:R-:W-:-:S04]  /*00f0*/  IMAD R5, R0, UR9, R7 ;  /* 0x0000000900057c24 */ /* 0x000fc8000f8e0207 */
[----:B0-----:R-:W-:-:S05]  /*0100*/  IMAD.WIDE R2, R5, 0x4, R2 ;  /* 0x0000000405027825 */ /* 0x001fca00078e0202 */
[----:B-1----:R0:W2:Y:S01]  /*0110*/  LDG.E R6, desc[UR6][R2.64] ;  /* 0x0000000602067981 */ /* 0x0020a2000c1e1900 */
[----:B------:R-:W1:Y:S01]  /*0120*/  S2UR UR5, SR_CgaCtaId ;  /* 0x00000000000579c3 */ /* 0x000e620000008800 */
[----:B------:R-:W-:Y:S01]  /*0130*/  UMOV UR4, 0x400 ;  /* 0x0000040000047882 */ /* 0x000fe20000000000 */
[----:B------:R-:W-:Y:S01]  /*0140*/  LOP3.LUT R5, R9, R4, RZ, 0x3c, !PT ;  /* 0x0000000409057212 */ /* 0x000fe200078e3cff */
[----:B0-----:R-:W-:Y:S01]  /*0150*/  IMAD R3, R7, UR8, R0 ;  /* 0x0000000807037c24 */ /* 0x001fe2000f8e0200 */
[----:B-1----:R-:W-:-:S06]  /*0160*/  ULEA UR4, UR5, UR4, 0x18 ;  /* 0x0000000405047291 */ /* 0x002fcc000f8ec0ff */
[----:B------:R-:W-:-:S04]  /*0170*/  LEA R4, R9, UR4, 0x7 ;  /* 0x0000000409047c11 */ /* 0x000fc8000f8e38ff */
[----:B------:R-:W-:Y:S02]  /*0180*/  LEA R9, R5, R4, 0x2 ;  /* 0x0000000405097211 */ /* 0x000fe400078e10ff */
[----:B------:R-:W0:Y:S02]  /*0190*/  LDC.64 R4, c[0x0][0x388] ;  /* 0x0000e200ff047b82 */ /* 0x000e240000000a00 */
[----:B0-----:R-:W-:Y:S01]  /*01a0*/  IMAD.WIDE R2, R3, 0x4, R4 ;  /* 0x0000000403027825 */ /* 0x001fe200078e0204 */
[----:B--2---:R-:W-:Y:S05]  /*01b0*/  STS [R9], R6 ;  /* 0x0000000609007388 */ /* 0x004fea0000000800 */
[----:B------:R-:W-:Y:S06]  /*01c0*/  BAR.SYNC.DEFER_BLOCKING 0x0 ;  /* 0x0000000000007b1d */ /* 0x000fec0000010000 */
[----:B------:R-:W0:Y:S04]  /*01d0*/  LDS R11, [R9] ;  /* 0x00000000090b7984 */ /* 0x000e280000000800 */
[----:B0-----:R-:W-:Y:S01]  /*01e0*/  STG.E desc[UR6][R2.64], R11 ;  /* 0x0000000b02007986 */ /* 0x001fe2000c101906 */
[----:B------:R-:W-:Y:S05]  /*01f0*/  EXIT ;  /* 0x000000000000794d */ /* 0x000fea0003800000 */
.L_x_0:
[----:B------:R-:W-:-:S00]  /*0200*/  BRA `(.L_x_0) ;  /* 0xfffffffc00fc7947 */ /* 0x000fc0000383ffff */
[----:B------:R-:W-:-:S00]  /*0210*/  NOP ;  /* 0x0000000000007918 */ /* 0x000fc00000000000 */
        /* <DEDUP_REMOVED lines=14> */
.L_x_3:


//--------------------- .text._Z29kernel2_smem_padding_mattransPfS_ii --------------------------
	.section	.text._Z29kernel2_smem_padding_mattransPfS_ii,"ax",@progbits
	.align	128
        .global         _Z29kernel2_smem_padding_mattransPfS_ii
        .type           _Z29kernel2_smem_padding_mattransPfS_ii,@function
        .size           _Z29kernel2_smem_padding_mattransPfS_ii,(.L_x_4 - _Z29kernel2_smem_padding_mattransPfS_ii)
        .other          _Z29kernel2_smem_padding_mattransPfS_ii,@"STO_CUDA_ENTRY STV_DEFAULT"
_Z29kernel2_smem_padding_mattransPfS_ii:
.text._Z29kernel2_smem_padding_mattransPfS_ii:
        /* <DEDUP_REMOVED lines=18> */
[----:B------:R-:W-:Y:S01]  /*0120*/  MOV R4, 0x400 ;  /* 0x0000040000047802 */ /* 0x000fe20000000f00 */
[----:B------:R-:W-:Y:S01]  /*0130*/  IMAD R7, R7, UR6, R0 ;  /* 0x0000000607077c24 */ /* 0x000fe2000f8e0200 */
[----:B------:R-:W1:Y:S02]  /*0140*/  S2R R5, SR_CgaCtaId ;  /* 0x0000000000057919 */ /* 0x000e640000008800 */
[----:B-1----:R-:W-:-:S05]  /*0150*/  LEA R4, R5, R4, 0x18 ;  /* 0x0000000405047211 */ /* 0x002fca00078ec0ff */
[----:B------:R-:W-:-:S05]  /*0160*/  IMAD R4, R11, 0x84, R4 ;  /* 0x000000840b047824 */ /* 0x000fca00078e0204 */
        /* <DEDUP_REMOVED lines=8> */
.L_x_1:
        /* <DEDUP_REMOVED lines=9> */
.L_x_4:


//--------------------- .text._Z27kernel1_naive_smem_mattransPfS_ii --------------------------
	.section	.text._Z27kernel1_naive_smem_mattransPfS_ii,"ax",@progbits
	.align	128
        .global         _Z27kernel1_naive_smem_mattransPfS_ii
        .type           _Z27kernel1_naive_smem_mattransPfS_ii,@function
        .size           _Z27kernel1_naive_smem_mattransPfS_ii,(.L_x_5 - _Z27kernel1_naive_smem_mattransPfS_ii)
        .other          _Z27kernel1_naive_smem_mattransPfS_ii,@"STO_CUDA_ENTRY STV_DEFAULT"
_Z27kernel1_naive_smem_mattransPfS_ii:
.text._Z27kernel1_naive_smem_mattransPfS_ii:
        /* <DEDUP_REMOVED lines=20> */
[----:B------:R-:W-:Y:S01]  /*0140*/  IMAD R7, R7, UR8, R0 ;  /* 0x0000000807077c24 */ /* 0x000fe2000f8e0200 */
        /* <DEDUP_REMOVED lines=10> */
.L_x_2:
        /* <DEDUP_REMOVED lines=9> */
.L_x_5:


//--------------------- .nv.shared._Z25kernel3_swizzled_mattransPfS_ii --------------------------
	.section	.nv.shared._Z25kernel3_swizzled_mattransPfS_ii,"aw",@nobits
	.sectionflags	@""
	.align	4
.nv.shared._Z25kernel3_swizzled_mattransPfS_ii:
	.zero		5120


//--------------------- .nv.shared.reserved.0     --------------------------
	.section	.nv.shared.reserved.0,"aw",@nobits
	.weak		__nv_reservedSMEM_offset_0_alias
	.size		__nv_reservedSMEM_offset_0_alias, 0, 64
	.other		__nv_reservedSMEM_offset_0_alias,@"STO_CUDA_RESERVED_SHARED STV_DEFAULT"
__nv_reservedSMEM_offset_0_alias:
	.zero		0
	.zero		64


//--------------------- .nv.shared._Z29kernel2_smem_padding_mattransPfS_ii --------------------------
	.section	.nv.shared._Z29kernel2_smem_padding_mattransPfS_ii,"aw",@nobits
	.sectionflags	@""
	.align	4
.nv.shared._Z29kernel2_smem_padding_mattransPfS_ii:
	.zero		5248


//--------------------- .nv.shared._Z27kernel1_naive_smem_mattransPfS_ii --------------------------
	.section	.nv.shared._Z27kernel1_naive_smem_mattransPfS_ii,"aw",@nobits
	.sectionflags	@""
	.align	4
.nv.shared._Z27kernel1_naive_smem_mattransPfS_ii:
	.zero		5120


//--------------------- .nv.constant0._Z25kernel3_swizzled_mattransPfS_ii --------------------------
	.section	.nv.constant0._Z25kernel3_swizzled_mattransPfS_ii,"a",@progbits
	.sectionflags	@""
	.align	4
.nv.constant0._Z25kernel3_swizzled_mattransPfS_ii:
	.zero		920


//--------------------- .nv.constant0._Z29kernel2_smem_padding_mattransPfS_ii --------------------------
	.section	.nv.constant0._Z29kernel2_smem_padding_mattransPfS_ii,"a",@progbits
	.sectionflags	@""
	.align	4
.nv.constant0._Z29kernel2_smem_padding_mattransPfS_ii:
	.zero		920


//--------------------- .nv.constant0._Z27kernel1_naive_smem_mattransPfS_ii --------------------------
	.section	.nv.constant0._Z27kernel1_naive_smem_mattransPfS_ii,"a",@progbits
	.sectionflags	@""
	.align	4
.nv.constant0._Z27kernel1_naive_smem_mattransPfS_ii:
	.zero		920


//--------------------- SYMBOLS --------------------------

	.type		.nv.reservedSmem.offset0,@object
	.size		.nv.reservedSmem.offset0,0x4
	.type		.nv.reservedSmem.cap,@object
	.size		.nv.reservedSmem.cap,0x4
